	.headerflags	@"EF_CUDA_TEXMODE_UNIFIED EF_CUDA_64BIT_ADDRESS EF_CUDA_ACCELERATORS EF_CUDA_SM90 EF_CUDA_VIRTUAL_SM(EF_CUDA_SM90)"
	.elftype	@"ET_EXEC"


//--------------------- .nv.info                  --------------------------
	.section	.nv.info,"",@"SHT_CUDA_INFO"
	.align	4


	//----- nvinfo : EIATTR_REGCOUNT
	.align		4
        /*0000*/ 	.byte	0x04, 0x2f
        /*0002*/ 	.short	(.L_1 - .L_0)
	.align		4
.L_0:
        /*0004*/ 	.word	index@(triton_poi_fused_convolution_1)
        /*0008*/ 	.word	0x00000020


	//----- nvinfo : EIATTR_MIN_STACK_SIZE
	.align		4
.L_1:
        /*000c*/ 	.byte	0x04, 0x12
        /*000e*/ 	.short	(.L_3 - .L_2)
	.align		4
.L_2:
        /*0010*/ 	.word	index@(triton_poi_fused_convolution_1)
        /*0014*/ 	.word	0x00000000


	//----- nvinfo : EIATTR_FRAME_SIZE
	.align		4
.L_3:
        /*0018*/ 	.byte	0x04, 0x11
        /*001a*/ 	.short	(.L_5 - .L_4)
	.align		4
.L_4:
        /*001c*/ 	.word	index@(triton_poi_fused_convolution_1)
        /*0020*/ 	.word	0x00000000


	//----- nvinfo : EIATTR_MIN_STACK_SIZE
	.align		4
.L_5:
        /*0024*/ 	.byte	0x04, 0x12
        /*0026*/ 	.short	(.L_7 - .L_6)
	.align		4
.L_6:
        /*0028*/ 	.word	index@(triton_poi_fused_convolution_1)
        /*002c*/ 	.word	0x00000000
.L_7:


//--------------------- .nv.info.triton_poi_fused_convolution_1 --------------------------
	.section	.nv.info.triton_poi_fused_convolution_1,"",@"SHT_CUDA_INFO"
	.sectionflags	@""
	.align	4


	//----- nvinfo : EIATTR_CUDA_API_VERSION
	.align		4
        /*0000*/ 	.byte	0x04, 0x37
        /*0002*/ 	.short	(.L_9 - .L_8)
.L_8:
        /*0004*/ 	.word	0x0000007c


	//----- nvinfo : EIATTR_KPARAM_INFO
	.align		4
.L_9:
        /*0008*/ 	.byte	0x04, 0x17
        /*000a*/ 	.short	(.L_11 - .L_10)
.L_10:
        /*000c*/ 	.word	0x00000000
        /*0010*/ 	.short	0x0004
        /*0012*/ 	.short	0x001c
        /*0014*/ 	.byte	0x00, 0xf0, 0x11, 0x00


	//----- nvinfo : EIATTR_KPARAM_INFO
	.align		4
.L_11:
        /*0018*/ 	.byte	0x04, 0x17
        /*001a*/ 	.short	(.L_13 - .L_12)
.L_12:
        /*001c*/ 	.word	0x00000000
        /*0020*/ 	.short	0x0003
        /*0022*/ 	.short	0x0018
        /*0024*/ 	.byte	0x00, 0xf0, 0x11, 0x00


	//----- nvinfo : EIATTR_KPARAM_INFO
	.align		4
.L_13:
        /*0028*/ 	.byte	0x04, 0x17
        /*002a*/ 	.short	(.L_15 - .L_14)
.L_14:
        /*002c*/ 	.word	0x00000000
        /*0030*/ 	.short	0x0002
        /*0032*/ 	.short	0x0010
        /*0034*/ 	.byte	0x00, 0xf4, 0x21, 0x00


	//----- nvinfo : EIATTR_KPARAM_INFO
	.align		4
.L_15:
        /*0038*/ 	.byte	0x04, 0x17
        /*003a*/ 	.short	(.L_17 - .L_16)
.L_16:
        /*003c*/ 	.word	0x00000000
        /*0040*/ 	.short	0x0001
        /*0042*/ 	.short	0x0008
        /*0044*/ 	.byte	0x00, 0xf4, 0x21, 0x00


	//----- nvinfo : EIATTR_KPARAM_INFO
	.align		4
.L_17:
        /*0048*/ 	.byte	0x04, 0x17
        /*004a*/ 	.short	(.L_19 - .L_18)
.L_18:
        /*004c*/ 	.word	0x00000000
        /*0050*/ 	.short	0x0000
        /*0052*/ 	.short	0x0000
        /*0054*/ 	.byte	0x00, 0xf4, 0x21, 0x00


	//----- nvinfo : EIATTR_SPARSE_MMA_MASK
	.align		4
.L_19:
        /*0058*/ 	.byte	0x03, 0x50
        /*005a*/ 	.short	0x0000


	//----- nvinfo : EIATTR_MAXREG_COUNT
	.align		4
        /*005c*/ 	.byte	0x03, 0x1b
        /*005e*/ 	.short	0x00ff


	//----- nvinfo : EIATTR_EXIT_INSTR_OFFSETS
	.align		4
        /*0060*/ 	.byte	0x04, 0x1c
        /*0062*/ 	.short	(.L_21 - .L_20)


	//   ....[0]....
.L_20:
        /*0064*/ 	.word	0x00000a60


	//----- nvinfo : EIATTR_REQNTID
	.align		4
.L_21:
        /*0068*/ 	.byte	0x04, 0x10
        /*006a*/ 	.short	(.L_23 - .L_22)
.L_22:
        /*006c*/ 	.word	0x00000100
        /*0070*/ 	.word	0x00000001
        /*0074*/ 	.word	0x00000001


	//----- nvinfo : EIATTR_CBANK_PARAM_SIZE
	.align		4
.L_23:
        /*0078*/ 	.byte	0x03, 0x19
        /*007a*/ 	.short	0x0020


	//----- nvinfo : EIATTR_PARAM_CBANK
	.align		4
        /*007c*/ 	.byte	0x04, 0x0a
        /*007e*/ 	.short	(.L_25 - .L_24)
	.align		4
.L_24:
        /*0080*/ 	.word	index@(.nv.constant0.triton_poi_fused_convolution_1)
        /*0084*/ 	.short	0x0210
        /*0086*/ 	.short	0x0020


	//----- nvinfo : EIATTR_SW_WAR
	.align		4
.L_25:
        /*0088*/ 	.byte	0x04, 0x36
        /*008a*/ 	.short	(.L_27 - .L_26)
.L_26:
        /*008c*/ 	.word	0x00000008
.L_27:


//--------------------- .nv.callgraph             --------------------------
	.section	.nv.callgraph,"",@"SHT_CUDA_CALLGRAPH"
	.align	4
	.sectionentsize	8
	.align		4
        /*0000*/ 	.word	0x00000000
	.align		4
        /*0004*/ 	.word	0xffffffff
	.align		4
        /*0008*/ 	.word	0x00000000
	.align		4
        /*000c*/ 	.word	0xfffffffe
	.align		4
        /*0010*/ 	.word	0x00000000
	.align		4
        /*0014*/ 	.word	0xfffffffd
	.align		4
        /*0018*/ 	.word	0x00000000
	.align		4
        /*001c*/ 	.word	0xfffffffc


//--------------------- .text.triton_poi_fused_convolution_1 --------------------------
	.section	.text.triton_poi_fused_convolution_1,"ax",@progbits
	.sectionflags	@"SHF_BARRIERS=1"
	.align	128
        .global         triton_poi_fused_convolution_1
        .type           triton_poi_fused_convolution_1,@function
        .size           triton_poi_fused_convolution_1,(.L_x_1 - triton_poi_fused_convolution_1)
        .other          triton_poi_fused_convolution_1,@"STO_CUDA_ENTRY STV_DEFAULT"
triton_poi_fused_convolution_1:
.text.triton_poi_fused_convolution_1:
[----:B------:R-:W-:Y:S01]  /*0000*/  LDC R1, c[0x0][0x28] ;  /* 0x00000a00ff017b82 */ /* 0x000fe20000000800 */
[----:B------:R-:W1:Y:S07]  /*0010*/  S2R R21, SR_TID.X ;  /* 0x0000000000157919 */ /* 0x000e6e0000002100 */
[----:B------:R-:W2:Y:S01]  /*0020*/  LDC.64 R12, c[0x0][0x210] ;  /* 0x00008400ff0c7b82 */ /* 0x000ea20000000a00 */
[----:B------:R-:W-:Y:S01]  /*0030*/  ULDC.64 UR6, c[0x0][0x208] ;  /* 0x0000820000067ab9 */ /* 0x000fe20000000a00 */
[----:B------:R-:W3:Y:S01]  /*0040*/  S2R R0, SR_CTAID.Y ;  /* 0x0000000000007919 */ /* 0x000ee20000002600 */
[----:B------:R-:W4:Y:S01]  /*0050*/  S2R R20, SR_CTAID.X ;  /* 0x0000000000147919 */ /* 0x000f220000002500 */
[----:B-1----:R-:W-:-:S05]  /*0060*/  IMAD.SHL.U32 R23, R21, 0x4, RZ ;  /* 0x0000000415177824 */ /* 0x002fca00078e00ff */
[----:B------:R-:W-:Y:S01]  /*0070*/  LOP3.LUT R3, R23, 0xfc, RZ, 0xc0, !PT ;  /* 0x000000fc17037812 */ /* 0x000fe200078ec0ff */
[----:B----4-:R-:W-:-:S03]  /*0080*/  IMAD.SHL.U32 R20, R20, 0x10, RZ ;  /* 0x0000001014147824 */ /* 0x010fc600078e00ff */
[----:B---3--:R-:W-:-:S05]  /*0090*/  PRMT R2, R3, 0x6540, R0 ;  /* 0x0000654003027816 */ /* 0x008fca0000000000 */
[----:B------:R-:W-:-:S05]  /*00a0*/  IMAD.HI R3, R2, 0x2aaaaaab, RZ ;  /* 0x2aaaaaab02037827 */ /* 0x000fca00078e02ff */
[----:B------:R-:W-:-:S04]  /*00b0*/  SHF.R.U32.HI R4, RZ, 0x1f, R3 ;  /* 0x0000001fff047819 */ /* 0x000fc80000011603 */
[----:B------:R-:W-:Y:S02]  /*00c0*/  LEA.HI.SX32 R5, R3, R4, 0x19 ;  /* 0x0000000403057211 */ /* 0x000fe400078fcaff */
[----:B------:R-:W-:-:S03]  /*00d0*/  SHF.R.U32.HI R3, RZ, 0x6, R21 ;  /* 0x00000006ff037819 */ /* 0x000fc60000011615 */
[----:B------:R-:W-:Y:S01]  /*00e0*/  IMAD R4, R5, -0x300, R2 ;  /* 0xfffffd0005047824 */ /* 0x000fe200078e0202 */
[----:B------:R-:W-:-:S03]  /*00f0*/  SGXT.U32 R3, R3, 0x2 ;  /* 0x000000020303781a */ /* 0x000fc60000000000 */
[----:B------:R-:W-:Y:S01]  /*0100*/  IMAD R11, R5, 0x300000, R4 ;  /* 0x00300000050b7824 */ /* 0x000fe200078e0204 */
[----:B------:R-:W-:-:S05]  /*0110*/  LOP3.LUT R2, R20, R3, RZ, 0xfc, !PT ;  /* 0x0000000314027212 */ /* 0x000fca00078efcff */
[----:B------:R-:W-:Y:S01]  /*0120*/  IMAD R5, R2, 0x300, R11 ;  /* 0x0000030002057824 */ /* 0x000fe200078e020b */
[----:B------:R-:W-:Y:S02]  /*0130*/  LOP3.LUT R2, R20, 0x4, R3, 0xfe, !PT ;  /* 0x0000000414027812 */ /* 0x000fe400078efe03 */
[----:B------:R-:W-:Y:S01]  /*0140*/  LOP3.LUT R8, R20, 0x8, R3, 0xfe, !PT ;  /* 0x0000000814087812 */ /* 0x000fe200078efe03 */
[----:B--2---:R-:W-:-:S04]  /*0150*/  IMAD.WIDE R4, R5, 0x4, R12 ;  /* 0x0000000405047825 */ /* 0x004fc800078e020c */
[--C-:B------:R-:W-:Y:S01]  /*0160*/  IMAD R9, R2, 0x300, R11.reuse ;  /* 0x0000030002097824 */ /* 0x100fe200078e020b */
[----:B------:R-:W-:Y:S01]  /*0170*/  LOP3.LUT R2, R20, 0xc, R3, 0xfe, !PT ;  /* 0x0000000c14027812 */ /* 0x000fe200078efe03 */
[----:B------:R-:W-:Y:S01]  /*0180*/  IMAD R15, R8, 0x300, R11 ;  /* 0x00000300080f7824 */ /* 0x000fe200078e020b */
[----:B------:R-:W2:Y:S01]  /*0190*/  LDG.E.EL.128 R4, desc[UR6][R4.64] ;  /* 0x0000000604047981 */ /* 0x000ea2000c2e1d00 */
[----:B------:R-:W-:-:S04]  /*01a0*/  IMAD.WIDE R8, R9, 0x4, R12 ;  /* 0x0000000409087825 */ /* 0x000fc800078e020c */
[----:B------:R-:W-:Y:S02]  /*01b0*/  IMAD R17, R2, 0x300, R11 ;  /* 0x0000030002117824 */ /* 0x000fe400078e020b */
[--C-:B------:R-:W-:Y:S01]  /*01c0*/  IMAD.WIDE R14, R15, 0x4, R12.reuse ;  /* 0x000000040f0e7825 */ /* 0x100fe200078e020c */
[----:B------:R-:W3:Y:S03]  /*01d0*/  LDG.E.EL.128 R8, desc[UR6][R8.64] ;  /* 0x0000000608087981 */ /* 0x000ee6000c2e1d00 */
[----:B------:R-:W-:Y:S02]  /*01e0*/  IMAD.WIDE R16, R17, 0x4, R12 ;  /* 0x0000000411107825 */ /* 0x000fe400078e020c */
[----:B------:R-:W4:Y:S04]  /*01f0*/  LDG.E.EL.128 R12, desc[UR6][R14.64] ;  /* 0x000000060e0c7981 */ /* 0x000f28000c2e1d00 */
[----:B------:R-:W5:Y:S01]  /*0200*/  LDG.E.EL.128 R16, desc[UR6][R16.64] ;  /* 0x0000000610107981 */ /* 0x000f62000c2e1d00 */
[----:B------:R-:W1:Y:S01]  /*0210*/  S2UR UR5, SR_CgaCtaId ;  /* 0x00000000000579c3 */ /* 0x000e620000008800 */
[----:B------:R-:W-:Y:S01]  /*0220*/  IMAD.SHL.U32 R2, R21, 0x40, RZ ;  /* 0x0000004015027824 */ /* 0x000fe200078e00ff */
[----:B------:R-:W-:-:S04]  /*0230*/  UMOV UR4, 0x400 ;  /* 0x0000040000047882 */ /* 0x000fc80000000000 */
[----:B------:R-:W-:-:S04]  /*0240*/  LOP3.LUT R2, R2, 0xfc0, RZ, 0xc0, !PT ;  /* 0x00000fc002027812 */ /* 0x000fc800078ec0ff */
[C---:B------:R-:W-:Y:S02]  /*0250*/  LOP3.LUT R3, R2.reuse, R3, RZ, 0xfc, !PT ;  /* 0x0000000302037212 */ /* 0x040fe400078efcff */
[C---:B------:R-:W-:Y:S02]  /*0260*/  LOP3.LUT R24, R2.reuse, 0x10, RZ, 0xfc, !PT ;  /* 0x0000001002187812 */ /* 0x040fe400078efcff */
[----:B------:R-:W-:Y:S01]  /*0270*/  LOP3.LUT R25, R2, 0x20, RZ, 0xfc, !PT ;  /* 0x0000002002197812 */ /* 0x000fe200078efcff */
[----:B-1----:R-:W-:-:S06]  /*0280*/  UPRMT UR4, UR5, 0x654, UR4 ;  /* 0x0000065405047896 */ /* 0x002fcc0008000004 */
[C---:B------:R-:W-:Y:S02]  /*0290*/  LEA.HI R22, R2.reuse, UR4, RZ, 0x1e ;  /* 0x0000000402167c11 */ /* 0x040fe4000f8ff0ff */
[----:B------:R-:W-:Y:S02]  /*02a0*/  LOP3.LUT R2, R2, 0x30, RZ, 0xfc, !PT ;  /* 0x0000003002027812 */ /* 0x000fe400078efcff */
[----:B------:R-:W-:Y:S01]  /*02b0*/  LEA.HI R24, R24, UR4, RZ, 0x1e ;  /* 0x0000000418187c11 */ /* 0x000fe2000f8ff0ff */
[----:B------:R-:W-:Y:S01]  /*02c0*/  IMAD R27, R3, 0x4, R22 ;  /* 0x00000004031b7824 */ /* 0x000fe200078e0216 */
[----:B------:R-:W-:Y:S02]  /*02d0*/  LEA.HI R26, R25, UR4, RZ, 0x1e ;  /* 0x00000004191a7c11 */ /* 0x000fe4000f8ff0ff */
[----:B------:R-:W-:Y:S01]  /*02e0*/  LEA.HI R28, R2, UR4, RZ, 0x1e ;  /* 0x00000004021c7c11 */ /* 0x000fe2000f8ff0ff */
[----:B------:R-:W-:Y:S01]  /*02f0*/  IMAD R22, R3, 0x4, R24 ;  /* 0x0000000403167824 */ /* 0x000fe200078e0218 */
[----:B------:R-:W-:Y:S01]  /*0300*/  PRMT R2, R21, 0x6540, R0 ;  /* 0x0000654015027816 */ /* 0x000fe20000000000 */
[C---:B------:R-:W-:Y:S01]  /*0310*/  IMAD R25, R3.reuse, 0x4, R26 ;  /* 0x0000000403197824 */ /* 0x040fe200078e021a */
[----:B------:R-:W-:-:S03]  /*0320*/  LEA R24, R3, R28, 0x2 ;  /* 0x0000001c03187211 */ /* 0x000fc600078e10ff */
[----:B------:R-:W-:-:S05]  /*0330*/  IMAD.HI R3, R2, 0x2aaaaaab, RZ ;  /* 0x2aaaaaab02037827 */ /* 0x000fca00078e02ff */
[----:B------:R-:W-:-:S04]  /*0340*/  SHF.R.U32.HI R26, RZ, 0x1f, R3 ;  /* 0x0000001fff1a7819 */ /* 0x000fc80000011603 */
[----:B------:R-:W-:-:S05]  /*0350*/  LEA.HI R3, R3, R26, RZ, 0x19 ;  /* 0x0000001a03037211 */ /* 0x000fca00078fc8ff */
[----:B------:R-:W-:Y:S02]  /*0360*/  IMAD R29, R3, -0x300, R2 ;  /* 0xfffffd00031d7824 */ /* 0x000fe400078e0202 */
[----:B------:R-:W1:Y:S02]  /*0370*/  LDC.64 R2, c[0x0][0x218] ;  /* 0x00008600ff027b82 */ /* 0x000e640000000a00 */
[----:B-1----:R-:W-:Y:S01]  /*0380*/  IMAD.WIDE R2, R29, 0x4, R2 ;  /* 0x000000041d027825 */ /* 0x002fe200078e0202 */
[----:B--2---:R1:W-:Y:S04]  /*0390*/  STS [R27], R4 ;  /* 0x000000041b007388 */ /* 0x0043e80000000800 */
[----:B------:R-:W-:Y:S04]  /*03a0*/  STS [R22+0x40], R5 ;  /* 0x0000400516007388 */ /* 0x000fe80000000800 */
[----:B------:R-:W-:Y:S04]  /*03b0*/  STS [R25+0x80], R6 ;  /* 0x0000800619007388 */ /* 0x000fe80000000800 */
[----:B------:R-:W-:Y:S04]  /*03c0*/  STS [R24+0xc0], R7 ;  /* 0x0000c00718007388 */ /* 0x000fe80000000800 */
[----:B---3--:R-:W-:Y:S04]  /*03d0*/  STS [R27+0x10], R8 ;  /* 0x000010081b007388 */ /* 0x008fe80000000800 */
[----:B------:R-:W-:Y:S04]  /*03e0*/  STS [R22+0x50], R9 ;  /* 0x0000500916007388 */ /* 0x000fe80000000800 */
[----:B------:R-:W-:Y:S04]  /*03f0*/  STS [R25+0x90], R10 ;  /* 0x0000900a19007388 */ /* 0x000fe80000000800 */
[----:B------:R-:W-:Y:S04]  /*0400*/  STS [R24+0xd0], R11 ;  /* 0x0000d00b18007388 */ /* 0x000fe80000000800 */
[----:B----4-:R-:W-:Y:S04]  /*0410*/  STS [R27+0x20], R12 ;  /* 0x0000200c1b007388 */ /* 0x010fe80000000800 */
[----:B------:R-:W-:Y:S04]  /*0420*/  STS [R22+0x60], R13 ;  /* 0x0000600d16007388 */ /* 0x000fe80000000800 */
[----:B------:R-:W-:Y:S04]  /*0430*/  STS [R25+0xa0], R14 ;  /* 0x0000a00e19007388 */ /* 0x000fe80000000800 */
[----:B------:R-:W-:Y:S04]  /*0440*/  STS [R24+0xe0], R15 ;  /* 0x0000e00f18007388 */ /* 0x000fe80000000800 */
[----:B-----5:R-:W-:Y:S04]  /*0450*/  STS [R27+0x30], R16 ;  /* 0x000030101b007388 */ /* 0x020fe80000000800 */
[----:B------:R-:W-:Y:S04]  /*0460*/  STS [R22+0x70], R17 ;  /* 0x0000701116007388 */ /* 0x000fe80000000800 */
[----:B------:R2:W-:Y:S04]  /*0470*/  STS [R25+0xb0], R18 ;  /* 0x0000b01219007388 */ /* 0x0005e80000000800 */
[----:B------:R3:W-:Y:S01]  /*0480*/  STS [R24+0xf0], R19 ;  /* 0x0000f01318007388 */ /* 0x0007e20000000800 */
[----:B------:R-:W-:Y:S06]  /*0490*/  BAR.SYNC.DEFER_BLOCKING 0x0 ;  /* 0x0000000000007b1d */ /* 0x000fec0000010000 */
[----:B------:R4:W5:Y:S01]  /*04a0*/  LDG.E.EL R2, desc[UR6][R2.64] ;  /* 0x0000000602027981 */ /* 0x000962000c2e1900 */
[----:B-1----:R-:W-:Y:S01]  /*04b0*/  LOP3.LUT R4, R23, 0x3fc, RZ, 0xc0, !PT ;  /* 0x000003fc17047812 */ /* 0x002fe200078ec0ff */
[----:B--2---:R-:W-:Y:S01]  /*04c0*/  IMAD.SHL.U32 R18, R0, 0x100, RZ ;  /* 0x0000010000127824 */ /* 0x004fe200078e00ff */
[----:B------:R-:W-:Y:S01]  /*04d0*/  LOP3.LUT R16, R20, 0xc, R23, 0xf8, !PT ;  /* 0x0000000c14107812 */ /* 0x000fe200078ef817 */
[----:B------:R-:W1:Y:S01]  /*04e0*/  S2R R10, SR_TID.X ;  /* 0x00000000000a7919 */ /* 0x000e620000002100 */
[----:B------:R-:W-:-:S02]  /*04f0*/  LOP3.LUT R5, R4, 0x400, RZ, 0xfc, !PT ;  /* 0x0000040004057812 */ /* 0x000fc400078efcff */
[C---:B------:R-:W-:Y:S02]  /*0500*/  LOP3.LUT R7, R4.reuse, 0x800, RZ, 0xfc, !PT ;  /* 0x0000080004077812 */ /* 0x040fe400078efcff */
[----:B------:R-:W-:Y:S02]  /*0510*/  LOP3.LUT R8, R4, 0xc00, RZ, 0xfc, !PT ;  /* 0x00000c0004087812 */ /* 0x000fe400078efcff */
[----:B------:R-:W-:Y:S02]  /*0520*/  SHF.R.U32.HI R6, RZ, 0x2, R5 ;  /* 0x00000002ff067819 */ /* 0x000fe40000011605 */
[----:B------:R-:W-:Y:S02]  /*0530*/  SHF.R.U32.HI R7, RZ, 0x2, R7 ;  /* 0x00000002ff077819 */ /* 0x000fe40000011607 */
[----:B------:R-:W-:Y:S02]  /*0540*/  SHF.R.U32.HI R8, RZ, 0x2, R8 ;  /* 0x00000002ff087819 */ /* 0x000fe40000011608 */
[----:B------:R-:W-:-:S02]  /*0550*/  LOP3.LUT R5, R21, 0xfc, RZ, 0xc0, !PT ;  /* 0x000000fc15057812 */ /* 0x000fc400078ec0ff */
[----:B------:R-:W-:Y:S02]  /*0560*/  LOP3.LUT R6, R6, 0x1fc, RZ, 0xc0, !PT ;  /* 0x000001fc06067812 */ /* 0x000fe400078ec0ff */
[----:B----4-:R-:W-:Y:S01]  /*0570*/  LOP3.LUT R3, R7, 0x2fc, RZ, 0xc0, !PT ;  /* 0x000002fc07037812 */ /* 0x010fe200078ec0ff */
[----:B------:R-:W-:Y:S01]  /*0580*/  VIADD R5, R5, UR4 ;  /* 0x0000000405057c36 */ /* 0x000fe20008000000 */
[----:B------:R-:W-:Y:S01]  /*0590*/  LOP3.LUT R8, R8, 0x3fc, RZ, 0xc0, !PT ;  /* 0x000003fc08087812 */ /* 0x000fe200078ec0ff */
[----:B------:R-:W-:Y:S01]  /*05a0*/  VIADD R7, R6, UR4 ;  /* 0x0000000406077c36 */ /* 0x000fe20008000000 */
[----:B------:R-:W-:Y:S01]  /*05b0*/  SHF.R.U32.HI R25, RZ, 0x2, R21 ;  /* 0x00000002ff197819 */ /* 0x000fe20000011615 */
[----:B------:R-:W-:Y:S01]  /*05c0*/  VIADD R9, R3, UR4 ;  /* 0x0000000403097c36 */ /* 0x000fe20008000000 */
[----:B------:R-:W-:Y:S01]  /*05d0*/  LEA R3, R4, R5, 0x2 ;  /* 0x0000000504037211 */ /* 0x000fe200078e10ff */
[----:B------:R-:W-:Y:S01]  /*05e0*/  VIADD R11, R8, UR4 ;  /* 0x00000004080b7c36 */ /* 0x000fe20008000000 */
[----:B------:R-:W-:Y:S01]  /*05f0*/  SGXT.U32 R25, R25, 0x6 ;  /* 0x000000061919781a */ /* 0x000fe20000000000 */
[----:B------:R-:W-:-:S02]  /*0600*/  IMAD R20, R4, 0x4, R7 ;  /* 0x0000000404147824 */ /* 0x000fc400078e0207 */
[C---:B---3--:R-:W-:Y:S01]  /*0610*/  IMAD R24, R4.reuse, 0x4, R9 ;  /* 0x0000000404187824 */ /* 0x048fe200078e0209 */
[----:B------:R-:W-:Y:S01]  /*0620*/  LDS R12, [R3] ;  /* 0x00000000030c7984 */ /* 0x000fe20000000800 */
[----:B------:R-:W-:Y:S01]  /*0630*/  IMAD R22, R4, 0x4, R11 ;  /* 0x0000000404167824 */ /* 0x000fe200078e020b */
[----:B------:R-:W-:Y:S02]  /*0640*/  LOP3.LUT R23, R18, 0x80, R25, 0xfe, !PT ;  /* 0x0000008012177812 */ /* 0x000fe400078efe19 */
[----:B-1----:R-:W-:Y:S01]  /*0650*/  LOP3.LUT R26, R10, 0xff, RZ, 0xc0, !PT ;  /* 0x000000ff0a1a7812 */ /* 0x002fe200078ec0ff */
[----:B------:R-:W-:Y:S01]  /*0660*/  LDS R13, [R3+0x4] ;  /* 0x00000400030d7984 */ /* 0x000fe20000000800 */
[----:B------:R-:W-:Y:S01]  /*0670*/  SHF.R.U32.HI R21, RZ, 0x2, R10 ;  /* 0x00000002ff157819 */ /* 0x000fe2000001160a */
[----:B------:R-:W-:Y:S01]  /*0680*/  IMAD R23, R23, 0x1000, R16 ;  /* 0x0000100017177824 */ /* 0x000fe200078e0210 */
[----:B------:R-:W-:Y:S01]  /*0690*/  LEA R26, R26, UR4, 0x3 ;  /* 0x000000041a1a7c11 */ /* 0x000fe2000f8e18ff */
[----:B------:R-:W-:Y:S04]  /*06a0*/  LDS R14, [R3+0x8] ;  /* 0x00000800030e7984 */ /* 0x000fe80000000800 */
[----:B------:R1:W-:Y:S04]  /*06b0*/  LDS R15, [R3+0xc] ;  /* 0x00000c00030f7984 */ /* 0x0003e80000000800 */
[----:B------:R-:W-:Y:S04]  /*06c0*/  LDS R8, [R20+0x1000] ;  /* 0x0010000014087984 */ /* 0x000fe80000000800 */
[----:B------:R-:W-:Y:S01]  /*06d0*/  LDS R9, [R20+0x1004] ;  /* 0x0010040014097984 */ /* 0x000fe20000000800 */
[----:B-1----:R-:W-:-:S03]  /*06e0*/  PRMT R3, R25, 0x6540, R0 ;  /* 0x0000654019037816 */ /* 0x002fc60000000000 */
[----:B------:R-:W-:Y:S01]  /*06f0*/  LDS R10, [R20+0x1008] ;  /* 0x00100800140a7984 */ /* 0x000fe20000000800 */
[----:B------:R-:W-:-:S03]  /*0700*/  LEA R3, R3, R16, 0xc ;  /* 0x0000001003037211 */ /* 0x000fc600078e60ff */
[----:B------:R1:W-:Y:S04]  /*0710*/  LDS R11, [R20+0x100c] ;  /* 0x00100c00140b7984 */ /* 0x0003e80000000800 */
[----:B------:R-:W-:Y:S04]  /*0720*/  LDS R4, [R24+0x2000] ;  /* 0x0020000018047984 */ /* 0x000fe80000000800 */
[----:B------:R-:W-:Y:S01]  /*0730*/  LDS R5, [R24+0x2004] ;  /* 0x0020040018057984 */ /* 0x000fe20000000800 */
[----:B-1----:R-:W-:Y:S02]  /*0740*/  SGXT.U32 R20, R21, 0x6 ;  /* 0x000000061514781a */ /* 0x002fe40000000000 */
[----:B------:R-:W-:Y:S01]  /*0750*/  LOP3.LUT R21, R18, 0x40, R25, 0xfe, !PT ;  /* 0x0000004012157812 */ /* 0x000fe200078efe19 */
[----:B------:R-:W-:Y:S01]  /*0760*/  LDS R6, [R24+0x2008] ;  /* 0x0020080018067984 */ /* 0x000fe20000000800 */
[----:B------:R-:W-:-:S02]  /*0770*/  LOP3.LUT R18, R18, 0xc0, R25, 0xfe, !PT ;  /* 0x000000c012127812 */ /* 0x000fc400078efe19 */
[C---:B------:R-:W-:Y:S01]  /*0780*/  LOP3.LUT R0, R20.reuse, 0x40, RZ, 0xfc, !PT ;  /* 0x0000004014007812 */ /* 0x040fe200078efcff */
[----:B------:R-:W-:Y:S01]  /*0790*/  LDS R7, [R24+0x200c] ;  /* 0x00200c0018077984 */ /* 0x000fe20000000800 */
[--C-:B------:R-:W-:Y:S01]  /*07a0*/  IMAD R21, R21, 0x1000, R16.reuse ;  /* 0x0000100015157824 */ /* 0x100fe200078e0210 */
[----:B------:R-:W-:Y:S01]  /*07b0*/  LEA R20, R20, UR4, 0x3 ;  /* 0x0000000414147c11 */ /* 0x000fe2000f8e18ff */
[----:B------:R-:W-:Y:S01]  /*07c0*/  IMAD R16, R18, 0x1000, R16 ;  /* 0x0000100012107824 */ /* 0x000fe200078e0210 */
[----:B------:R-:W-:Y:S01]  /*07d0*/  LDS R29, [R22+0x3000] ;  /* 0x00300000161d7984 */ /* 0x000fe20000000800 */
[----:B------:R-:W-:-:S03]  /*07e0*/  LEA R18, R0, UR4, 0x3 ;  /* 0x0000000400127c11 */ /* 0x000fc6000f8e18ff */
[----:B------:R-:W-:Y:S04]  /*07f0*/  LDS R17, [R22+0x3004] ;  /* 0x0030040016117984 */ /* 0x000fe80000000800 */
[----:B------:R-:W-:Y:S04]  /*0800*/  LDS R27, [R22+0x3008] ;  /* 0x00300800161b7984 */ /* 0x000fe80000000800 */
[----:B------:R-:W-:Y:S01]  /*0810*/  LDS R19, [R22+0x300c] ;  /* 0x00300c0016137984 */ /* 0x000fe20000000800 */
[----:B------:R-:W-:Y:S06]  /*0820*/  BAR.SYNC.DEFER_BLOCKING 0x0 ;  /* 0x0000000000007b1d */ /* 0x000fec0000010000 */
[----:B-----5:R1:W-:Y:S02]  /*0830*/  STS [R26], R2 ;  /* 0x000000021a007388 */ /* 0x0203e40000000800 */
[----:B------:R-:W-:Y:S01]  /*0840*/  BAR.SYNC.DEFER_BLOCKING 0x0 ;  /* 0x0000000000007b1d */ /* 0x000fe20000010000 */
[----:B-1----:R-:W-:-:S02]  /*0850*/  LOP3.LUT R2, R25, 0x80, RZ, 0xfc, !PT ;  /* 0x0000008019027812 */ /* 0x002fc400078efcff */
[----:B------:R-:W-:Y:S02]  /*0860*/  LOP3.LUT R25, R25, 0xc0, RZ, 0xfc, !PT ;  /* 0x000000c019197812 */ /* 0x000fe400078efcff */
[----:B------:R-:W-:Y:S02]  /*0870*/  LEA R2, R2, UR4, 0x3 ;  /* 0x0000000402027c11 */ /* 0x000fe4000f8e18ff */
[----:B------:R-:W-:Y:S02]  /*0880*/  LEA R0, R25, UR4, 0x3 ;  /* 0x0000000419007c11 */ /* 0x000fe4000f8e18ff */
[----:B------:R-:W1:Y:S02]  /*0890*/  LDC.64 R24, c[0x0][0x220] ;  /* 0x00008800ff187b82 */ /* 0x000e640000000a00 */
[----:B------:R-:W2:Y:S04]  /*08a0*/  LDS R2, [R2] ;  /* 0x0000000002027984 */ /* 0x000ea80000000800 */
[----:B------:R-:W3:Y:S04]  /*08b0*/  LDS R20, [R20] ;  /* 0x0000000014147984 */ /* 0x000ee80000000800 */
[----:B------:R-:W4:Y:S04]  /*08c0*/  LDS R18, [R18] ;  /* 0x0000000012127984 */ /* 0x000f280000000800 */
[----:B------:R-:W5:Y:S01]  /*08d0*/  LDS R0, [R0] ;  /* 0x0000000000007984 */ /* 0x000f620000000800 */
[----:B-1----:R-:W-:-:S04]  /*08e0*/  IMAD.WIDE R22, R23, 0x4, R24 ;  /* 0x0000000417167825 */ /* 0x002fc800078e0218 */
[--C-:B--2---:R-:W-:Y:S01]  /*08f0*/  FADD R4, R4, R2.reuse ;  /* 0x0000000204047221 */ /* 0x104fe20000000000 */
[--C-:B------:R-:W-:Y:S01]  /*0900*/  FADD R5, R5, R2.reuse ;  /* 0x0000000205057221 */ /* 0x100fe20000000000 */
[--C-:B------:R-:W-:Y:S01]  /*0910*/  FADD R6, R6, R2.reuse ;  /* 0x0000000206067221 */ /* 0x100fe20000000000 */
[----:B------:R-:W-:Y:S01]  /*0920*/  FADD R7, R7, R2 ;  /* 0x0000000207077221 */ /* 0x000fe20000000000 */
[--C-:B---3--:R-:W-:Y:S01]  /*0930*/  FADD R12, R12, R20.reuse ;  /* 0x000000140c0c7221 */ /* 0x108fe20000000000 */
[--C-:B------:R-:W-:Y:S01]  /*0940*/  FADD R13, R13, R20.reuse ;  /* 0x000000140d0d7221 */ /* 0x100fe20000000000 */
[--C-:B------:R-:W-:Y:S01]  /*0950*/  FADD R14, R14, R20.reuse ;  /* 0x000000140e0e7221 */ /* 0x100fe20000000000 */
[----:B------:R-:W-:Y:S01]  /*0960*/  FADD R15, R15, R20 ;  /* 0x000000140f0f7221 */ /* 0x000fe20000000000 */
[----:B------:R-:W-:-:S04]  /*0970*/  IMAD.WIDE R2, R3, 0x4, R24 ;  /* 0x0000000403027825 */ /* 0x000fc800078e0218 */
[--C-:B----4-:R-:W-:Y:S01]  /*0980*/  FADD R8, R8, R18.reuse ;  /* 0x0000001208087221 */ /* 0x110fe20000000000 */
[--C-:B------:R-:W-:Y:S01]  /*0990*/  FADD R9, R9, R18.reuse ;  /* 0x0000001209097221 */ /* 0x100fe20000000000 */
[--C-:B------:R-:W-:Y:S01]  /*09a0*/  FADD R10, R10, R18.reuse ;  /* 0x000000120a0a7221 */ /* 0x100fe20000000000 */
[----:B------:R-:W-:Y:S01]  /*09b0*/  FADD R11, R11, R18 ;  /* 0x000000120b0b7221 */ /* 0x000fe20000000000 */
[----:B------:R-:W-:-:S04]  /*09c0*/  IMAD.WIDE R20, R21, 0x4, R24 ;  /* 0x0000000415147825 */ /* 0x000fc800078e0218 */
[--C-:B-----5:R-:W-:Y:S01]  /*09d0*/  FADD R17, R17, R0.reuse ;  /* 0x0000000011117221 */ /* 0x120fe20000000000 */
[--C-:B------:R-:W-:Y:S01]  /*09e0*/  FADD R18, R27, R0.reuse ;  /* 0x000000001b127221 */ /* 0x100fe20000000000 */
[----:B------:R-:W-:Y:S01]  /*09f0*/  FADD R19, R19, R0 ;  /* 0x0000000013137221 */ /* 0x000fe20000000000 */
[----:B------:R-:W-:-:S04]  /*0a00*/  IMAD.WIDE R24, R16, 0x4, R24 ;  /* 0x0000000410187825 */ /* 0x000fc800078e0218 */
[----:B------:R-:W-:Y:S01]  /*0a10*/  FADD R16, R29, R0 ;  /* 0x000000001d107221 */ /* 0x000fe20000000000 */
[----:B------:R-:W-:Y:S04]  /*0a20*/  STG.E.128 desc[UR6][R2.64], R12 ;  /* 0x0000000c02007986 */ /* 0x000fe8000c101d06 */
[----:B------:R-:W-:Y:S04]  /*0a30*/  STG.E.128 desc[UR6][R20.64], R8 ;  /* 0x0000000814007986 */ /* 0x000fe8000c101d06 */
[----:B------:R-:W-:Y:S04]  /*0a40*/  STG.E.128 desc[UR6][R22.64], R4 ;  /* 0x0000000416007986 */ /* 0x000fe8000c101d06 */
[----:B------:R-:W-:Y:S01]  /*0a50*/  STG.E.128 desc[UR6][R24.64], R16 ;  /* 0x0000001018007986 */ /* 0x000fe2000c101d06 */
[----:B------:R-:W-:Y:S05]  /*0a60*/  EXIT ;  /* 0x000000000000794d */ /* 0x000fea0003800000 */
.L_x_0:
[----:B------:R-:W-:-:S00]  /*0a70*/  BRA `(.L_x_0) ;  /* 0xfffffffc00fc7947 */ /* 0x000fc0000383ffff */
[----:B------:R-:W-:-:S00]  /*0a80*/  NOP ;  /* 0x0000000000007918 */ /* 0x000fc00000000000 */
[----:B------:R-:W-:-:S00]  /*0a90*/  NOP ;  /* 0x0000000000007918 */ /* 0x000fc00000000000 */
[----:B------:R-:W-:-:S00]  /*0aa0*/  NOP ;  /* 0x0000000000007918 */ /* 0x000fc00000000000 */
[----:B------:R-:W-:-:S00]  /*0ab0*/  NOP ;  /* 0x0000000000007918 */ /* 0x000fc00000000000 */
[----:B------:R-:W-:-:S00]  /*0ac0*/  NOP ;  /* 0x0000000000007918 */ /* 0x000fc00000000000 */
[----:B------:R-:W-:-:S00]  /*0ad0*/  NOP ;  /* 0x0000000000007918 */ /* 0x000fc00000000000 */
[----:B------:R-:W-:-:S00]  /*0ae0*/  NOP ;  /* 0x0000000000007918 */ /* 0x000fc00000000000 */
[----:B------:R-:W-:-:S00]  /*0af0*/  NOP ;  /* 0x0000000000007918 */ /* 0x000fc00000000000 */
.L_x_1:


//--------------------- .nv.shared.triton_poi_fused_convolution_1 --------------------------
	.section	.nv.shared.triton_poi_fused_convolution_1,"aw",@nobits
	.sectionflags	@""
	.align	16
	.zero		1024


//--------------------- .nv.constant0.triton_poi_fused_convolution_1 --------------------------
	.section	.nv.constant0.triton_poi_fused_convolution_1,"a",@progbits
	.sectionflags	@""
	.align	4
.nv.constant0.triton_poi_fused_convolution_1:
	.zero		560
